//
// Generated by NVIDIA NVVM Compiler
//
// Compiler Build ID: CL-36424714
// Cuda compilation tools, release 13.0, V13.0.88
// Based on NVVM 20.0.0
//

.version 9.0
.target sm_100
.address_size 64

	// .globl	_Z20TiledMatrixMulKernelPKfS0_Pfi
// _ZZ20TiledMatrixMulKernelPKfS0_PfiE3Mds has been demoted
// _ZZ20TiledMatrixMulKernelPKfS0_PfiE3Nds has been demoted

.visible .entry _Z20TiledMatrixMulKernelPKfS0_Pfi(
	.param .u64 .ptr .align 1 _Z20TiledMatrixMulKernelPKfS0_Pfi_param_0,
	.param .u64 .ptr .align 1 _Z20TiledMatrixMulKernelPKfS0_Pfi_param_1,
	.param .u64 .ptr .align 1 _Z20TiledMatrixMulKernelPKfS0_Pfi_param_2,
	.param .u32 _Z20TiledMatrixMulKernelPKfS0_Pfi_param_3
)
{
	.reg .pred 	%p<4>;
	.reg .b32 	%r<38>;
	.reg .b32 	%f<105>;
	.reg .b64 	%rd<13>;
	// demoted variable
	.shared .align 4 .b8 _ZZ20TiledMatrixMulKernelPKfS0_PfiE3Mds[4096];
	// demoted variable
	.shared .align 4 .b8 _ZZ20TiledMatrixMulKernelPKfS0_PfiE3Nds[4096];
	ld.param.u64 	%rd3, [_Z20TiledMatrixMulKernelPKfS0_Pfi_param_0];
	ld.param.u64 	%rd4, [_Z20TiledMatrixMulKernelPKfS0_Pfi_param_1];
	ld.param.u64 	%rd5, [_Z20TiledMatrixMulKernelPKfS0_Pfi_param_2];
	ld.param.u32 	%r20, [_Z20TiledMatrixMulKernelPKfS0_Pfi_param_3];
	mov.u32 	%r21, %ctaid.x;
	mov.u32 	%r22, %ctaid.y;
	mov.u32 	%r1, %tid.x;
	mov.u32 	%r2, %tid.y;
	shl.b32 	%r23, %r22, 5;
	add.s32 	%r3, %r23, %r2;
	shl.b32 	%r4, %r21, 5;
	add.s32 	%r5, %r4, %r1;
	setp.lt.s32 	%p1, %r20, 32;
	mov.f32 	%f104, 0f00000000;
	@%p1 bra 	$L__BB0_3;
	shl.b32 	%r24, %r2, 7;
	mov.u32 	%r25, _ZZ20TiledMatrixMulKernelPKfS0_PfiE3Mds;
	add.s32 	%r6, %r25, %r24;
	shl.b32 	%r26, %r1, 2;
	add.s32 	%r7, %r6, %r26;
	mov.u32 	%r27, _ZZ20TiledMatrixMulKernelPKfS0_PfiE3Nds;
	add.s32 	%r9, %r27, %r26;
	add.s32 	%r8, %r9, %r24;
	shr.s32 	%r28, %r20, 31;
	shr.u32 	%r29, %r28, 27;
	add.s32 	%r30, %r20, %r29;
	shr.s32 	%r31, %r30, 5;
	neg.s32 	%r37, %r31;
	mad.lo.s32 	%r36, %r20, %r3, %r1;
	mad.lo.s32 	%r32, %r2, %r20, %r1;
	add.s32 	%r35, %r32, %r4;
	shl.b32 	%r13, %r20, 5;
	cvta.to.global.u64 	%rd1, %rd3;
	cvta.to.global.u64 	%rd2, %rd4;
	mov.f32 	%f104, 0f00000000;
$L__BB0_2:
	mul.wide.s32 	%rd6, %r36, 4;
	add.s64 	%rd7, %rd1, %rd6;
	ld.global.f32 	%f6, [%rd7];
	st.shared.f32 	[%r7], %f6;
	mul.wide.u32 	%rd8, %r35, 4;
	add.s64 	%rd9, %rd2, %rd8;
	ld.global.f32 	%f7, [%rd9];
	st.shared.f32 	[%r8], %f7;
	bar.sync 	0;
	ld.shared.f32 	%f8, [%r6];
	ld.shared.f32 	%f9, [%r9];
	fma.rn.f32 	%f10, %f8, %f9, %f104;
	ld.shared.f32 	%f11, [%r6+4];
	ld.shared.f32 	%f12, [%r9+128];
	fma.rn.f32 	%f13, %f11, %f12, %f10;
	ld.shared.f32 	%f14, [%r6+8];
	ld.shared.f32 	%f15, [%r9+256];
	fma.rn.f32 	%f16, %f14, %f15, %f13;
	ld.shared.f32 	%f17, [%r6+12];
	ld.shared.f32 	%f18, [%r9+384];
	fma.rn.f32 	%f19, %f17, %f18, %f16;
	ld.shared.f32 	%f20, [%r6+16];
	ld.shared.f32 	%f21, [%r9+512];
	fma.rn.f32 	%f22, %f20, %f21, %f19;
	ld.shared.f32 	%f23, [%r6+20];
	ld.shared.f32 	%f24, [%r9+640];
	fma.rn.f32 	%f25, %f23, %f24, %f22;
	ld.shared.f32 	%f26, [%r6+24];
	ld.shared.f32 	%f27, [%r9+768];
	fma.rn.f32 	%f28, %f26, %f27, %f25;
	ld.shared.f32 	%f29, [%r6+28];
	ld.shared.f32 	%f30, [%r9+896];
	fma.rn.f32 	%f31, %f29, %f30, %f28;
	ld.shared.f32 	%f32, [%r6+32];
	ld.shared.f32 	%f33, [%r9+1024];
	fma.rn.f32 	%f34, %f32, %f33, %f31;
	ld.shared.f32 	%f35, [%r6+36];
	ld.shared.f32 	%f36, [%r9+1152];
	fma.rn.f32 	%f37, %f35, %f36, %f34;
	ld.shared.f32 	%f38, [%r6+40];
	ld.shared.f32 	%f39, [%r9+1280];
	fma.rn.f32 	%f40, %f38, %f39, %f37;
	ld.shared.f32 	%f41, [%r6+44];
	ld.shared.f32 	%f42, [%r9+1408];
	fma.rn.f32 	%f43, %f41, %f42, %f40;
	ld.shared.f32 	%f44, [%r6+48];
	ld.shared.f32 	%f45, [%r9+1536];
	fma.rn.f32 	%f46, %f44, %f45, %f43;
	ld.shared.f32 	%f47, [%r6+52];
	ld.shared.f32 	%f48, [%r9+1664];
	fma.rn.f32 	%f49, %f47, %f48, %f46;
	ld.shared.f32 	%f50, [%r6+56];
	ld.shared.f32 	%f51, [%r9+1792];
	fma.rn.f32 	%f52, %f50, %f51, %f49;
	ld.shared.f32 	%f53, [%r6+60];
	ld.shared.f32 	%f54, [%r9+1920];
	fma.rn.f32 	%f55, %f53, %f54, %f52;
	ld.shared.f32 	%f56, [%r6+64];
	ld.shared.f32 	%f57, [%r9+2048];
	fma.rn.f32 	%f58, %f56, %f57, %f55;
	ld.shared.f32 	%f59, [%r6+68];
	ld.shared.f32 	%f60, [%r9+2176];
	fma.rn.f32 	%f61, %f59, %f60, %f58;
	ld.shared.f32 	%f62, [%r6+72];
	ld.shared.f32 	%f63, [%r9+2304];
	fma.rn.f32 	%f64, %f62, %f63, %f61;
	ld.shared.f32 	%f65, [%r6+76];
	ld.shared.f32 	%f66, [%r9+2432];
	fma.rn.f32 	%f67, %f65, %f66, %f64;
	ld.shared.f32 	%f68, [%r6+80];
	ld.shared.f32 	%f69, [%r9+2560];
	fma.rn.f32 	%f70, %f68, %f69, %f67;
	ld.shared.f32 	%f71, [%r6+84];
	ld.shared.f32 	%f72, [%r9+2688];
	fma.rn.f32 	%f73, %f71, %f72, %f70;
	ld.shared.f32 	%f74, [%r6+88];
	ld.shared.f32 	%f75, [%r9+2816];
	fma.rn.f32 	%f76, %f74, %f75, %f73;
	ld.shared.f32 	%f77, [%r6+92];
	ld.shared.f32 	%f78, [%r9+2944];
	fma.rn.f32 	%f79, %f77, %f78, %f76;
	ld.shared.f32 	%f80, [%r6+96];
	ld.shared.f32 	%f81, [%r9+3072];
	fma.rn.f32 	%f82, %f80, %f81, %f79;
	ld.shared.f32 	%f83, [%r6+100];
	ld.shared.f32 	%f84, [%r9+3200];
	fma.rn.f32 	%f85, %f83, %f84, %f82;
	ld.shared.f32 	%f86, [%r6+104];
	ld.shared.f32 	%f87, [%r9+3328];
	fma.rn.f32 	%f88, %f86, %f87, %f85;
	ld.shared.f32 	%f89, [%r6+108];
	ld.shared.f32 	%f90, [%r9+3456];
	fma.rn.f32 	%f91, %f89, %f90, %f88;
	ld.shared.f32 	%f92, [%r6+112];
	ld.shared.f32 	%f93, [%r9+3584];
	fma.rn.f32 	%f94, %f92, %f93, %f91;
	ld.shared.f32 	%f95, [%r6+116];
	ld.shared.f32 	%f96, [%r9+3712];
	fma.rn.f32 	%f97, %f95, %f96, %f94;
	ld.shared.f32 	%f98, [%r6+120];
	ld.shared.f32 	%f99, [%r9+3840];
	fma.rn.f32 	%f100, %f98, %f99, %f97;
	ld.shared.f32 	%f101, [%r6+124];
	ld.shared.f32 	%f102, [%r9+3968];
	fma.rn.f32 	%f104, %f101, %f102, %f100;
	bar.sync 	0;
	add.s32 	%r37, %r37, 1;
	setp.ne.s32 	%p2, %r37, 0;
	add.s32 	%r36, %r36, 32;
	add.s32 	%r35, %r35, %r13;
	@%p2 bra 	$L__BB0_2;
$L__BB0_3:
	max.s32 	%r33, %r3, %r5;
	setp.ge.s32 	%p3, %r33, %r20;
	@%p3 bra 	$L__BB0_5;
	mad.lo.s32 	%r34, %r20, %r3, %r5;
	cvta.to.global.u64 	%rd10, %rd5;
	mul.wide.u32 	%rd11, %r34, 4;
	add.s64 	%rd12, %rd10, %rd11;
	st.global.f32 	[%rd12], %f104;
$L__BB0_5:
	ret;

}


// ===== COMPILED SASS (sm_100) =====

	.target	sm_100

	.elftype	@"ET_EXEC"


//--------------------- .note.nv.tkinfo           --------------------------
	.section	.note.nv.tkinfo,"",@"SHT_NOTE"
	.sectionflags	@"SHF_NOTE_NV_TKINFO"
	.tkinfo
        /*0018*/ 	.word	0x00000002
        /*0030*/ 	.string	""
        /*0030*/ 	.string	"ptxas"
        /*0030*/ 	.string	"Cuda compilation tools, release 13.0, V13.0.88"
        /*0030*/ 	.string	"Build cuda_13.0.r13.0/compiler.36424714_0"
        /*0030*/ 	.string	"-arch sm_100 -m 64 "



//--------------------- .note.nv.cuinfo           --------------------------
	.section	.note.nv.cuinfo,"",@"SHT_NOTE"
	.sectionflags	@"SHF_NOTE_NV_CUINFO"
        /*0018*/ 	.short	0x0002
        /*001a*/ 	.short	0x0064
        /*001c*/ 	.short	0x0082
	.zero		2


//--------------------- .nv.info                  --------------------------
	.section	.nv.info,"",@"SHT_CUDA_INFO"
	.align	4


	//----- nvinfo : EIATTR_REGCOUNT
	.align		4
        /*0000*/ 	.byte	0x04, 0x2f
        /*0002*/ 	.short	(.L_1 - .L_0)
	.align		4
.L_0:
        /*0004*/ 	.word	index@(_Z20TiledMatrixMulKernelPKfS0_Pfi)
        /*0008*/ 	.word	0x0000001e


	//----- nvinfo : EIATTR_FRAME_SIZE
	.align		4
.L_1:
        /*000c*/ 	.byte	0x04, 0x11
        /*000e*/ 	.short	(.L_3 - .L_2)
	.align		4
.L_2:
        /*0010*/ 	.word	index@(_Z20TiledMatrixMulKernelPKfS0_Pfi)
        /*0014*/ 	.word	0x00000000


	//----- nvinfo : EIATTR_MIN_STACK_SIZE
	.align		4
.L_3:
        /*0018*/ 	.byte	0x04, 0x12
        /*001a*/ 	.short	(.L_5 - .L_4)
	.align		4
.L_4:
        /*001c*/ 	.word	index@(_Z20TiledMatrixMulKernelPKfS0_Pfi)
        /*0020*/ 	.word	0x00000000
.L_5:


//--------------------- .nv.compat                --------------------------
	.section	.nv.compat,"",@"SHT_CUDA_COMPAT_INFO"
	.align	4
        /*0000*/ 	.byte	0x02, 0x09, 0x00, 0x00, 0x02, 0x02, 0x01, 0x00, 0x02, 0x05, 0x05, 0x00, 0x03, 0x07, 0x01, 0x01
        /*0010*/ 	.byte	0x02, 0x03, 0x00, 0x00, 0x02, 0x06, 0x01, 0x00, 0x04, 0x0b, 0x08, 0x00, 0x09, 0x00, 0x00, 0x00
        /*0020*/ 	.byte	0x00, 0x00, 0x00, 0x00


//--------------------- .nv.info._Z20TiledMatrixMulKernelPKfS0_Pfi --------------------------
	.section	.nv.info._Z20TiledMatrixMulKernelPKfS0_Pfi,"",@"SHT_CUDA_INFO"
	.sectionflags	@""
	.align	4


	//----- nvinfo : EIATTR_CUDA_API_VERSION
	.align		4
        /*0000*/ 	.byte	0x04, 0x37
        /*0002*/ 	.short	(.L_7 - .L_6)
.L_6:
        /*0004*/ 	.word	0x00000082


	//----- nvinfo : EIATTR_KPARAM_INFO
	.align		4
.L_7:
        /*0008*/ 	.byte	0x04, 0x17
        /*000a*/ 	.short	(.L_9 - .L_8)
.L_8:
        /*000c*/ 	.word	0x00000000
        /*0010*/ 	.short	0x0003
        /*0012*/ 	.short	0x0018
        /*0014*/ 	.byte	0x00, 0xf0, 0x11, 0x00


	//----- nvinfo : EIATTR_KPARAM_INFO
	.align		4
.L_9:
        /*0018*/ 	.byte	0x04, 0x17
        /*001a*/ 	.short	(.L_11 - .L_10)
.L_10:
        /*001c*/ 	.word	0x00000000
        /*0020*/ 	.short	0x0002
        /*0022*/ 	.short	0x0010
        /*0024*/ 	.byte	0x00, 0xf5, 0x21, 0x00


	//----- nvinfo : EIATTR_KPARAM_INFO
	.align		4
.L_11:
        /*0028*/ 	.byte	0x04, 0x17
        /*002a*/ 	.short	(.L_13 - .L_12)
.L_12:
        /*002c*/ 	.word	0x00000000
        /*0030*/ 	.short	0x0001
        /*0032*/ 	.short	0x0008
        /*0034*/ 	.byte	0x00, 0xf5, 0x21, 0x00


	//----- nvinfo : EIATTR_KPARAM_INFO
	.align		4
.L_13:
        /*0038*/ 	.byte	0x04, 0x17
        /*003a*/ 	.short	(.L_15 - .L_14)
.L_14:
        /*003c*/ 	.word	0x00000000
        /*0040*/ 	.short	0x0000
        /*0042*/ 	.short	0x0000
        /*0044*/ 	.byte	0x00, 0xf5, 0x21, 0x00


	//----- nvinfo : EIATTR_SPARSE_MMA_MASK
	.align		4
.L_15:
        /*0048*/ 	.byte	0x03, 0x50
        /*004a*/ 	.short	0x0000


	//----- nvinfo : EIATTR_MAXREG_COUNT
	.align		4
        /*004c*/ 	.byte	0x03, 0x1b
        /*004e*/ 	.short	0x00ff


	//----- nvinfo : EIATTR_NUM_BARRIERS
	.align		4
        /*0050*/ 	.byte	0x02, 0x4c
        /*0052*/ 	.byte	0x01
	.zero		1


	//----- nvinfo : EIATTR_MERCURY_ISA_VERSION
	.align		4
        /*0054*/ 	.byte	0x03, 0x5f
        /*0056*/ 	.short	0x0101


	//----- nvinfo : EIATTR_VRC_CTA_INIT_COUNT
	.align		4
        /*0058*/ 	.byte	0x02, 0x4a
	.zero		1
	.zero		1


	//----- nvinfo : EIATTR_EXIT_INSTR_OFFSETS
	.align		4
        /*005c*/ 	.byte	0x04, 0x1c
        /*005e*/ 	.short	(.L_17 - .L_16)


	//   ....[0]....
.L_16:
        /*0060*/ 	.word	0x00000760


	//   ....[1]....
        /*0064*/ 	.word	0x000007b0


	//----- nvinfo : EIATTR_CBANK_PARAM_SIZE
	.align		4
.L_17:
        /*0068*/ 	.byte	0x03, 0x19
        /*006a*/ 	.short	0x001c


	//----- nvinfo : EIATTR_PARAM_CBANK
	.align		4
        /*006c*/ 	.byte	0x04, 0x0a
        /*006e*/ 	.short	(.L_19 - .L_18)
	.align		4
.L_18:
        /*0070*/ 	.word	index@(.nv.constant0._Z20TiledMatrixMulKernelPKfS0_Pfi)
        /*0074*/ 	.short	0x0380
        /*0076*/ 	.short	0x001c


	//----- nvinfo : EIATTR_SW_WAR
	.align		4
.L_19:
        /*0078*/ 	.byte	0x04, 0x36
        /*007a*/ 	.short	(.L_21 - .L_20)
.L_20:
        /*007c*/ 	.word	0x00000008
.L_21:


//--------------------- .nv.callgraph             --------------------------
	.section	.nv.callgraph,"",@"SHT_CUDA_CALLGRAPH"
	.align	4
	.sectionentsize	8
	.align		4
        /*0000*/ 	.word	0x00000000
	.align		4
        /*0004*/ 	.word	0xffffffff
	.align		4
        /*0008*/ 	.word	0x00000000
	.align		4
        /*000c*/ 	.word	0xfffffffe
	.align		4
        /*0010*/ 	.word	0x00000000
	.align		4
        /*0014*/ 	.word	0xfffffffd
	.align		4
        /*0018*/ 	.word	0x00000000
	.align		4
        /*001c*/ 	.word	0xfffffffc


//--------------------- .text._Z20TiledMatrixMulKernelPKfS0_Pfi --------------------------
	.section	.text._Z20TiledMatrixMulKernelPKfS0_Pfi,"ax",@progbits
	.align	128
        .global         _Z20TiledMatrixMulKernelPKfS0_Pfi
        .type           _Z20TiledMatrixMulKernelPKfS0_Pfi,@function
        .size           _Z20TiledMatrixMulKernelPKfS0_Pfi,(.L_x_3 - _Z20TiledMatrixMulKernelPKfS0_Pfi)
        .other          _Z20TiledMatrixMulKernelPKfS0_Pfi,@"STO_CUDA_ENTRY STV_DEFAULT"
_Z20TiledMatrixMulKernelPKfS0_Pfi:
.text._Z20TiledMatrixMulKernelPKfS0_Pfi:
[----:B------:R-:W-:Y:S01]  /*0000*/  LDC R1, c[0x0][0x37c] ;  /* 0x0000df00ff017b82 */ /* 0x000fe20000000800 */
[----:B------:R-:W0:Y:S07]  /*0010*/  S2R R18, SR_CTAID.Y ;  /* 0x0000000000127919 */ /* 0x000e2e0000002600 */
[----:B------:R-:W1:Y:S01]  /*0020*/  LDC R0, c[0x0][0x398] ;  /* 0x0000e600ff007b82 */ /* 0x000e620000000800 */
[----:B------:R-:W2:Y:S01]  /*0030*/  LDCU.64 UR8, c[0x0][0x358] ;  /* 0x00006b00ff0877ac */ /* 0x000ea20008000a00 */
[----:B------:R-:W-:Y:S01]  /*0040*/  HFMA2 R19, -RZ, RZ, 0, 0 ;  /* 0x00000000ff137431 */ /* 0x000fe200000001ff */
[----:B------:R-:W0:Y:S01]  /*0050*/  S2R R9, SR_TID.Y ;  /* 0x0000000000097919 */ /* 0x000e220000002200 */
[----:B------:R-:W3:Y:S01]  /*0060*/  S2R R5, SR_CTAID.X ;  /* 0x0000000000057919 */ /* 0x000ee20000002500 */
[----:B------:R-:W3:Y:S01]  /*0070*/  S2R R7, SR_TID.X ;  /* 0x0000000000077919 */ /* 0x000ee20000002100 */
[----:B-1----:R-:W-:-:S02]  /*0080*/  ISETP.GE.AND P1, PT, R0, 0x20, PT ;  /* 0x000000200000780c */ /* 0x002fc40003f26270 */
[----:B0-----:R-:W-:Y:S02]  /*0090*/  LEA R18, R18, R9, 0x5 ;  /* 0x0000000912127211 */ /* 0x001fe400078e28ff */
[----:B---3--:R-:W-:-:S04]  /*00a0*/  LEA R17, R5, R7, 0x5 ;  /* 0x0000000705117211 */ /* 0x008fc800078e28ff */
[----:B------:R-:W-:-:S04]  /*00b0*/  VIMNMX R3, PT, PT, R18, R17, !PT ;  /* 0x0000001112037248 */ /* 0x000fc80007fe0100 */
[----:B------:R-:W-:Y:S01]  /*00c0*/  ISETP.GE.AND P0, PT, R3, R0, PT ;  /* 0x000000000300720c */ /* 0x000fe20003f06270 */
[----:B--2---:R-:W-:-:S12]  /*00d0*/  @!P1 BRA `(.L_x_0) ;  /* 0x0000000400a09947 */ /* 0x004fd80003800000 */
[----:B------:R-:W0:Y:S01]  /*00e0*/  S2UR UR6, SR_CgaCtaId ;  /* 0x00000000000679c3 */ /* 0x000e220000008800 */
[----:B------:R-:W-:Y:S01]  /*00f0*/  UMOV UR4, 0x400 ;  /* 0x0000040000047882 */ /* 0x000fe20000000000 */
[----:B------:R-:W-:Y:S01]  /*0100*/  SHF.R.S32.HI R3, RZ, 0x1f, R0 ;  /* 0x0000001fff037819 */ /* 0x000fe20000011400 */
[----:B------:R-:W-:Y:S01]  /*0110*/  UIADD3 UR5, UPT, UPT, UR4, 0x1000, URZ ;  /* 0x0000100004057890 */ /* 0x000fe2000fffe0ff */
[-CC-:B------:R-:W-:Y:S01]  /*0120*/  IMAD R2, R9, R0.reuse, R7.reuse ;  /* 0x0000000009027224 */ /* 0x180fe200078e0207 */
[----:B------:R-:W-:Y:S02]  /*0130*/  MOV R19, RZ ;  /* 0x000000ff00137202 */ /* 0x000fe40000000f00 */
[----:B------:R-:W-:Y:S01]  /*0140*/  LEA.HI R4, R3, R0, RZ, 0x5 ;  /* 0x0000000003047211 */ /* 0x000fe200078f28ff */
[----:B------:R-:W1:Y:S01]  /*0150*/  LDC.64 R22, c[0x0][0x380] ;  /* 0x0000e000ff167b82 */ /* 0x000e620000000a00 */
[----:B------:R-:W-:Y:S01]  /*0160*/  LEA R3, R5, R2, 0x5 ;  /* 0x0000000205037211 */ /* 0x000fe200078e28ff */
[----:B------:R-:W-:Y:S01]  /*0170*/  IMAD R2, R18, R0, R7 ;  /* 0x0000000012027224 */ /* 0x000fe200078e0207 */
[----:B------:R-:W-:-:S04]  /*0180*/  SHF.R.S32.HI R4, RZ, 0x5, R4 ;  /* 0x00000005ff047819 */ /* 0x000fc80000011404 */
[----:B------:R-:W-:Y:S01]  /*0190*/  IADD3 R4, PT, PT, -R4, RZ, RZ ;  /* 0x000000ff04047210 */ /* 0x000fe20007ffe1ff */
[----:B------:R-:W2:Y:S01]  /*01a0*/  LDC.64 R20, c[0x0][0x388] ;  /* 0x0000e200ff147b82 */ /* 0x000ea20000000a00 */
[----:B0-----:R-:W-:Y:S02]  /*01b0*/  ULEA UR4, UR6, UR4, 0x18 ;  /* 0x0000000406047291 */ /* 0x001fe4000f8ec0ff */
[----:B------:R-:W-:-:S04]  /*01c0*/  ULEA UR5, UR6, UR5, 0x18 ;  /* 0x0000000506057291 */ /* 0x000fc8000f8ec0ff */
[----:B------:R-:W-:Y:S02]  /*01d0*/  LEA R16, R9, UR4, 0x7 ;  /* 0x0000000409107c11 */ /* 0x000fe4000f8e38ff */
[C---:B------:R-:W-:Y:S02]  /*01e0*/  LEA R6, R7.reuse, UR5, 0x2 ;  /* 0x0000000507067c11 */ /* 0x040fe4000f8e10ff */
[----:B------:R-:W-:Y:S02]  /*01f0*/  LEA R7, R7, R16, 0x2 ;  /* 0x0000001007077211 */ /* 0x000fe400078e10ff */
[----:B------:R-:W-:-:S07]  /*0200*/  LEA R5, R9, R6, 0x7 ;  /* 0x0000000609057211 */ /* 0x000fce00078e38ff */
.L_x_1:
[----:B-1----:R-:W-:-:S04]  /*0210*/  IMAD.WIDE R8, R2, 0x4, R22 ;  /* 0x0000000402087825 */ /* 0x002fc800078e0216 */
[----:B--2---:R-:W-:Y:S02]  /*0220*/  IMAD.WIDE.U32 R10, R3, 0x4, R20 ;  /* 0x00000004030a7825 */ /* 0x004fe400078e0014 */
[----:B------:R-:W2:Y:S04]  /*0230*/  LDG.E R8, desc[UR8][R8.64] ;  /* 0x0000000808087981 */ /* 0x000ea8000c1e1900 */
[----:B------:R-:W3:Y:S01]  /*0240*/  LDG.E R24, desc[UR8][R10.64] ;  /* 0x000000080a187981 */ /* 0x000ee2000c1e1900 */
[----:B------:R-:W-:Y:S02]  /*0250*/  IADD3 R4, PT, PT, R4, 0x1, RZ ;  /* 0x0000000104047810 */ /* 0x000fe40007ffe0ff */
[----:B------:R-:W-:Y:S02]  /*0260*/  IADD3 R2, PT, PT, R2, 0x20, RZ ;  /* 0x0000002002027810 */ /* 0x000fe40007ffe0ff */
[----:B------:R-:W-:-:S02]  /*0270*/  ISETP.NE.AND P1, PT, R4, RZ, PT ;  /* 0x000000ff0400720c */ /* 0x000fc40003f25270 */
[----:B------:R-:W-:Y:S01]  /*0280*/  LEA R3, R0, R3, 0x5 ;  /* 0x0000000300037211 */ /* 0x000fe200078e28ff */
[----:B--2---:R-:W-:Y:S04]  /*0290*/  STS [R7], R8 ;  /* 0x0000000807007388 */ /* 0x004fe80000000800 */
[----:B---3--:R-:W-:Y:S01]  /*02a0*/  STS [R5], R24 ;  /* 0x0000001805007388 */ /* 0x008fe20000000800 */
[----:B------:R-:W-:Y:S06]  /*02b0*/  BAR.SYNC.DEFER_BLOCKING 0x0 ;  /* 0x0000000000007b1d */ /* 0x000fec0000010000 */
[----:B------:R-:W-:Y:S04]  /*02c0*/  LDS R26, [R6] ;  /* 0x00000000061a7984 */ /* 0x000fe80000000800 */
[----:B------:R-:W0:Y:S04]  /*02d0*/  LDS.128 R12, [R16] ;  /* 0x00000000100c7984 */ /* 0x000e280000000c00 */
[----:B------:R-:W1:Y:S04]  /*02e0*/  LDS R27, [R6+0x80] ;  /* 0x00008000061b7984 */ /* 0x000e680000000800 */
[----:B------:R-:W2:Y:S04]  /*02f0*/  LDS R25, [R6+0x100] ;  /* 0x0001000006197984 */ /* 0x000ea80000000800 */
[----:B------:R-:W-:Y:S01]  /*0300*/  LDS.128 R8, [R16+0x10] ;  /* 0x0000100010087984 */ /* 0x000fe20000000c00 */
[----:B0-----:R-:W-:-:S03]  /*0310*/  FFMA R12, R12, R26, R19 ;  /* 0x0000001a0c0c7223 */ /* 0x001fc60000000013 */
[----:B------:R-:W0:Y:S01]  /*0320*/  LDS R19, [R6+0x180] ;  /* 0x0001800006137984 */ /* 0x000e220000000800 */
[----:B-1----:R-:W-:-:S03]  /*0330*/  FFMA R26, R27, R13, R12 ;  /* 0x0000000d1b1a7223 */ /* 0x002fc6000000000c */
[----:B------:R-:W1:Y:S01]  /*0340*/  LDS R13, [R6+0x200] ;  /* 0x00020000060d7984 */ /* 0x000e620000000800 */
[----:B--2---:R-:W-:-:S03]  /*0350*/  FFMA R14, R25, R14, R26 ;  /* 0x0000000e190e7223 */ /* 0x004fc6000000001a */
[----:B------:R-:W2:Y:S04]  /*0360*/  LDS R12, [R6+0x280] ;  /* 0x00028000060c7984 */ /* 0x000ea80000000800 */
[----:B------:R-:W-:Y:S01]  /*0370*/  LDS R25, [R6+0x380] ;  /* 0x0003800006197984 */ /* 0x000fe20000000800 */
[----:B0-----:R-:W-:-:S03]  /*0380*/  FFMA R15, R19, R15, R14 ;  /* 0x0000000f130f7223 */ /* 0x001fc6000000000e */
[----:B------:R-:W0:Y:S01]  /*0390*/  LDS R19, [R6+0x300] ;  /* 0x0003000006137984 */ /* 0x000e220000000800 */
[----:B-1----:R-:W-:-:S03]  /*03a0*/  FFMA R13, R8, R13, R15 ;  /* 0x0000000d080d7223 */ /* 0x002fc6000000000f */
[----:B------:R-:W-:Y:S01]  /*03b0*/  LDS R8, [R6+0x480] ;  /* 0x0004800006087984 */ /* 0x000fe20000000800 */
[----:B--2---:R-:W-:-:S03]  /*03c0*/  FFMA R24, R12, R9, R13 ;  /* 0x000000090c187223 */ /* 0x004fc6000000000d */
[----:B------:R-:W-:Y:S04]  /*03d0*/  LDS R9, [R6+0x400] ;  /* 0x0004000006097984 */ /* 0x000fe80000000800 */
[----:B------:R-:W1:Y:S01]  /*03e0*/  LDS.128 R12, [R16+0x20] ;  /* 0x00002000100c7984 */ /* 0x000e620000000c00 */
[----:B0-----:R-:W-:-:S03]  /*03f0*/  FFMA R10, R19, R10, R24 ;  /* 0x0000000a130a7223 */ /* 0x001fc60000000018 */
[----:B------:R-:W0:Y:S01]  /*0400*/  LDS R19, [R6+0x500] ;  /* 0x0005000006137984 */ /* 0x000e220000000800 */
[----:B------:R-:W-:-:S03]  /*0410*/  FFMA R11, R25, R11, R10 ;  /* 0x0000000b190b7223 */ /* 0x000fc6000000000a */
[----:B------:R-:W2:Y:S01]  /*0420*/  LDS R25, [R6+0x580] ;  /* 0x0005800006197984 */ /* 0x000ea20000000800 */
[----:B-1----:R-:W-:-:S03]  /*0430*/  FFMA R9, R12, R9, R11 ;  /* 0x000000090c097223 */ /* 0x002fc6000000000b */
[----:B------:R-:W-:Y:S01]  /*0440*/  LDS R12, [R6+0x680] ;  /* 0x00068000060c7984 */ /* 0x000fe20000000800 */
[----:B------:R-:W-:-:S03]  /*0450*/  FFMA R24, R8, R13, R9 ;  /* 0x0000000d08187223 */ /* 0x000fc60000000009 */
[----:B------:R-:W-:Y:S04]  /*0460*/  LDS R13, [R6+0x600] ;  /* 0x00060000060d7984 */ /* 0x000fe80000000800 */
[----:B------:R-:W1:Y:S01]  /*0470*/  LDS.128 R8, [R16+0x30] ;  /* 0x0000300010087984 */ /* 0x000e620000000c00 */
[----:B0-----:R-:W-:-:S03]  /*0480*/  FFMA R14, R19, R14, R24 ;  /* 0x0000000e130e7223 */ /* 0x001fc60000000018 */
[----:B------:R-:W0:Y:S01]  /*0490*/  LDS R19, [R6+0x700] ;  /* 0x0007000006137984 */ /* 0x000e220000000800 */
[----:B--2---:R-:W-:-:S03]  /*04a0*/  FFMA R15, R25, R15, R14 ;  /* 0x0000000f190f7223 */ /* 0x004fc6000000000e */
        /* <DEDUP_REMOVED lines=16> */
[----:B------:R-:W-:Y:S01]  /*05b0*/  LDS R24, [R6+0xc80] ;  /* 0x000c800006187984 */ /* 0x000fe20000000800 */
[----:B--2---:R-:W-:-:S03]  /*05c0*/  FFMA R15, R25, R15, R14 ;  /* 0x0000000f190f7223 */ /* 0x004fc6000000000e */
[----:B------:R-:W0:Y:S04]  /*05d0*/  LDS R25, [R6+0xb00] ;  /* 0x000b000006197984 */ /* 0x000e280000000800 */
[----:B------:R-:W-:Y:S01]  /*05e0*/  LDS R19, [R6+0xd00] ;  /* 0x000d000006137984 */ /* 0x000fe20000000800 */
[----:B-1----:R-:W-:-:S03]  /*05f0*/  FFMA R13, R8, R13, R15 ;  /* 0x0000000d080d7223 */ /* 0x002fc6000000000f */
[----:B------:R-:W1:Y:S01]  /*0600*/  LDS R8, [R6+0xb80] ;  /* 0x000b800006087984 */ /* 0x000e620000000800 */
[----:B------:R-:W-:-:S03]  /*0610*/  FFMA R26, R12, R9, R13 ;  /* 0x000000090c1a7223 */ /* 0x000fc6000000000d */
[----:B------:R-:W-:Y:S04]  /*0620*/  LDS R9, [R6+0xc00] ;  /* 0x000c000006097984 */ /* 0x000fe80000000800 */
[----:B------:R-:W2:Y:S01]  /*0630*/  LDS.128 R12, [R16+0x60] ;  /* 0x00006000100c7984 */ /* 0x000ea20000000c00 */
[----:B0-----:R-:W-:-:S04]  /*0640*/  FFMA R25, R25, R10, R26 ;  /* 0x0000000a19197223 */ /* 0x001fc8000000001a */
[----:B-1----:R-:W-:Y:S02]  /*0650*/  FFMA R11, R8, R11, R25 ;  /* 0x0000000b080b7223 */ /* 0x002fe40000000019 */
[----:B------:R-:W-:Y:S02]  /*0660*/  LDS R25, [R6+0xf80] ;  /* 0x000f800006197984 */ /* 0x000fe40000000800 */
[----:B--2---:R-:W-:Y:S02]  /*0670*/  FFMA R9, R12, R9, R11 ;  /* 0x000000090c097223 */ /* 0x004fe4000000000b */
[----:B------:R-:W0:Y:S02]  /*0680*/  LDS R12, [R6+0xd80] ;  /* 0x000d8000060c7984 */ /* 0x000e240000000800 */
[----:B------:R-:W-:Y:S02]  /*0690*/  FFMA R26, R24, R13, R9 ;  /* 0x0000000d181a7223 */ /* 0x000fe40000000009 */
[----:B------:R-:W-:Y:S02]  /*06a0*/  LDS R13, [R6+0xe00] ;  /* 0x000e0000060d7984 */ /* 0x000fe40000000800 */
[----:B------:R-:W-:-:S02]  /*06b0*/  FFMA R19, R19, R14, R26 ;  /* 0x0000000e13137223 */ /* 0x000fc4000000001a */
[----:B------:R-:W1:Y:S04]  /*06c0*/  LDS.128 R8, [R16+0x70] ;  /* 0x0000700010087984 */ /* 0x000e680000000c00 */
[----:B------:R-:W2:Y:S04]  /*06d0*/  LDS R24, [R6+0xe80] ;  /* 0x000e800006187984 */ /* 0x000ea80000000800 */
[----:B------:R-:W3:Y:S01]  /*06e0*/  LDS R14, [R6+0xf00] ;  /* 0x000f0000060e7984 */ /* 0x000ee20000000800 */
[----:B0-----:R-:W-:-:S04]  /*06f0*/  FFMA R15, R12, R15, R19 ;  /* 0x0000000f0c0f7223 */ /* 0x001fc80000000013 */
[----:B-1----:R-:W-:-:S04]  /*0700*/  FFMA R13, R8, R13, R15 ;  /* 0x0000000d080d7223 */ /* 0x002fc8000000000f */
[----:B--2---:R-:W-:-:S04]  /*0710*/  FFMA R9, R24, R9, R13 ;  /* 0x0000000918097223 */ /* 0x004fc8000000000d */
[----:B---3--:R-:W-:-:S04]  /*0720*/  FFMA R10, R14, R10, R9 ;  /* 0x0000000a0e0a7223 */ /* 0x008fc80000000009 */
[----:B------:R-:W-:Y:S01]  /*0730*/  FFMA R19, R25, R11, R10 ;  /* 0x0000000b19137223 */ /* 0x000fe2000000000a */
[----:B------:R-:W-:Y:S06]  /*0740*/  BAR.SYNC.DEFER_BLOCKING 0x0 ;  /* 0x0000000000007b1d */ /* 0x000fec0000010000 */
[----:B------:R-:W-:Y:S05]  /*0750*/  @P1 BRA `(.L_x_1) ;  /* 0xfffffff800ac1947 */ /* 0x000fea000383ffff */
.L_x_0:
[----:B------:R-:W-:Y:S05]  /*0760*/  @P0 EXIT ;  /* 0x000000000000094d */ /* 0x000fea0003800000 */
[----:B------:R-:W0:Y:S01]  /*0770*/  LDC.64 R2, c[0x0][0x390] ;  /* 0x0000e400ff027b82 */ /* 0x000e220000000a00 */
[----:B------:R-:W-:-:S04]  /*0780*/  IMAD R17, R18, R0, R17 ;  /* 0x0000000012117224 */ /* 0x000fc800078e0211 */
[----:B0-----:R-:W-:-:S05]  /*0790*/  IMAD.WIDE.U32 R2, R17, 0x4, R2 ;  /* 0x0000000411027825 */ /* 0x001fca00078e0002 */
[----:B------:R-:W-:Y:S01]  /*07a0*/  STG.E desc[UR8][R2.64], R19 ;  /* 0x0000001302007986 */ /* 0x000fe2000c101908 */
[----:B------:R-:W-:Y:S05]  /*07b0*/  EXIT ;  /* 0x000000000000794d */ /* 0x000fea0003800000 */
.L_x_2:
[----:B------:R-:W-:-:S00]  /*07c0*/  BRA `(.L_x_2) ;  /* 0xfffffffc00fc7947 */ /* 0x000fc0000383ffff */
[----:B------:R-:W-:-:S00]  /*07d0*/  NOP ;  /* 0x0000000000007918 */ /* 0x000fc00000000000 */
        /* <DEDUP_REMOVED lines=10> */
.L_x_3:


//--------------------- .nv.shared._Z20TiledMatrixMulKernelPKfS0_Pfi --------------------------
	.section	.nv.shared._Z20TiledMatrixMulKernelPKfS0_Pfi,"aw",@nobits
	.sectionflags	@""
	.align	4
.nv.shared._Z20TiledMatrixMulKernelPKfS0_Pfi:
	.zero		9216


//--------------------- .nv.shared.reserved.0     --------------------------
	.section	.nv.shared.reserved.0,"aw",@nobits
	.weak		__nv_reservedSMEM_offset_0_alias
	.size		__nv_reservedSMEM_offset_0_alias, 0, 64
	.other		__nv_reservedSMEM_offset_0_alias,@"STO_CUDA_RESERVED_SHARED STV_DEFAULT"
__nv_reservedSMEM_offset_0_alias:
	.zero		0
	.zero		64


//--------------------- .nv.constant0._Z20TiledMatrixMulKernelPKfS0_Pfi --------------------------
	.section	.nv.constant0._Z20TiledMatrixMulKernelPKfS0_Pfi,"a",@progbits
	.sectionflags	@""
	.align	4
.nv.constant0._Z20TiledMatrixMulKernelPKfS0_Pfi:
	.zero		924


//--------------------- SYMBOLS --------------------------

	.type		.nv.reservedSmem.offset0,@object
	.size		.nv.reservedSmem.offset0,0x4
	.type		.nv.reservedSmem.cap,@object
	.size		.nv.reservedSmem.cap,0x4
